	.headerflags	@"EF_CUDA_TEXMODE_UNIFIED EF_CUDA_64BIT_ADDRESS EF_CUDA_SM89 EF_CUDA_VIRTUAL_SM(EF_CUDA_SM89)"
	.elftype	@"ET_EXEC"


//--------------------- .nv.info                  --------------------------
	.section	.nv.info,"",@"SHT_CUDA_INFO"
	.align	4


	//----- nvinfo : EIATTR_REGCOUNT
	.align		4
        /*0000*/ 	.byte	0x04, 0x2f
        /*0002*/ 	.short	(.L_1 - .L_0)
	.align		4
.L_0:
        /*0004*/ 	.word	index@(triton__0d1d2de)
        /*0008*/ 	.word	0x0000000a


	//----- nvinfo : EIATTR_MAX_STACK_SIZE
	.align		4
.L_1:
        /*000c*/ 	.byte	0x04, 0x23
        /*000e*/ 	.short	(.L_3 - .L_2)
	.align		4
.L_2:
        /*0010*/ 	.word	index@(triton__0d1d2de)
        /*0014*/ 	.word	0x00000000


	//----- nvinfo : EIATTR_MIN_STACK_SIZE
	.align		4
.L_3:
        /*0018*/ 	.byte	0x04, 0x12
        /*001a*/ 	.short	(.L_5 - .L_4)
	.align		4
.L_4:
        /*001c*/ 	.word	index@(triton__0d1d2de)
        /*0020*/ 	.word	0x00000000


	//----- nvinfo : EIATTR_FRAME_SIZE
	.align		4
.L_5:
        /*0024*/ 	.byte	0x04, 0x11
        /*0026*/ 	.short	(.L_7 - .L_6)
	.align		4
.L_6:
        /*0028*/ 	.word	index@(triton__0d1d2de)
        /*002c*/ 	.word	0x00000000
.L_7:


//--------------------- .nv.info.triton__0d1d2de  --------------------------
	.section	.nv.info.triton__0d1d2de,"",@"SHT_CUDA_INFO"
	.align	4


	//----- nvinfo : EIATTR_CUDA_API_VERSION
	.align		4
        /*0000*/ 	.byte	0x04, 0x37
        /*0002*/ 	.short	(.L_9 - .L_8)
.L_8:
        /*0004*/ 	.word	0x0000007b


	//----- nvinfo : EIATTR_PARAM_CBANK
	.align		4
.L_9:
        /*0008*/ 	.byte	0x04, 0x0a
        /*000a*/ 	.short	(.L_11 - .L_10)
	.align		4
.L_10:
        /*000c*/ 	.word	index@(.nv.constant0.triton__0d1d2de)
        /*0010*/ 	.short	0x0160
        /*0012*/ 	.short	0x0014


	//----- nvinfo : EIATTR_CBANK_PARAM_SIZE
	.align		4
.L_11:
        /*0014*/ 	.byte	0x03, 0x19
        /*0016*/ 	.short	0x0014


	//----- nvinfo : EIATTR_KPARAM_INFO
	.align		4
        /*0018*/ 	.byte	0x04, 0x17
        /*001a*/ 	.short	(.L_13 - .L_12)
.L_12:
        /*001c*/ 	.word	0x00000000
        /*0020*/ 	.short	0x0002
        /*0022*/ 	.short	0x0010
        /*0024*/ 	.byte	0x00, 0xf0, 0x11, 0x00


	//----- nvinfo : EIATTR_KPARAM_INFO
	.align		4
.L_13:
        /*0028*/ 	.byte	0x04, 0x17
        /*002a*/ 	.short	(.L_15 - .L_14)
.L_14:
        /*002c*/ 	.word	0x00000000
        /*0030*/ 	.short	0x0001
        /*0032*/ 	.short	0x0008
        /*0034*/ 	.byte	0x00, 0xf0, 0x21, 0x00


	//----- nvinfo : EIATTR_KPARAM_INFO
	.align		4
.L_15:
        /*0038*/ 	.byte	0x04, 0x17
        /*003a*/ 	.short	(.L_17 - .L_16)
.L_16:
        /*003c*/ 	.word	0x00000000
        /*0040*/ 	.short	0x0000
        /*0042*/ 	.short	0x0000
        /*0044*/ 	.byte	0x00, 0xf0, 0x21, 0x00


	//----- nvinfo : EIATTR_MAXREG_COUNT
	.align		4
.L_17:
        /*0048*/ 	.byte	0x03, 0x1b
        /*004a*/ 	.short	0x00ff


	//----- nvinfo : EIATTR_EXIT_INSTR_OFFSETS
	.align		4
        /*004c*/ 	.byte	0x04, 0x1c
        /*004e*/ 	.short	(.L_19 - .L_18)


	//   ....[0]....
.L_18:
        /*0050*/ 	.word	0x00000240


	//----- nvinfo : EIATTR_MAX_THREADS
	.align		4
.L_19:
        /*0054*/ 	.byte	0x04, 0x05
        /*0056*/ 	.short	(.L_21 - .L_20)
.L_20:
        /*0058*/ 	.word	0x00000100
        /*005c*/ 	.word	0x00000001
        /*0060*/ 	.word	0x00000001
.L_21:


//--------------------- .nv.rel.action            --------------------------
	.section	.nv.rel.action,"",@"SHT_CUDA_RELOCINFO"
	.align	8
	.sectionentsize	8
        /*0000*/ 	.byte	0x73, 0x00, 0x00, 0x00, 0x00, 0x00, 0x00, 0x00, 0x00, 0x00, 0x00, 0x11, 0x25, 0x00, 0x05, 0x36


//--------------------- .nv.constant0.triton__0d1d2de --------------------------
	.section	.nv.constant0.triton__0d1d2de,"a",@progbits
	.align	4
.nv.constant0.triton__0d1d2de:
	.zero		372


//--------------------- .text.triton__0d1d2de     --------------------------
	.section	.text.triton__0d1d2de,"ax",@progbits
	.sectioninfo	@"SHI_REGISTERS=10"
	.align	128
        .global         triton__0d1d2de
        .type           triton__0d1d2de,@function
        .size           triton__0d1d2de,(.L_x_1 - triton__0d1d2de)
        .other          triton__0d1d2de,@"STO_CUDA_ENTRY STV_DEFAULT"
triton__0d1d2de:
.text.triton__0d1d2de:
[----:B------:R-:W-:-:S02]  /*0000*/  IMAD.MOV.U32 R1, RZ, RZ, c[0x0][0x28] ;  /* 0x00000a00ff017624 */ /* 0x000fc400078e00ff */
[----:B------:R-:W0:Y:S01]  /*0010*/  S2R R0, SR_TID.X ;  /* 0x0000000000007919 */ /* 0x000e220000002100 */
[----:B------:R-:W-:-:S03]  /*0020*/  ULDC.64 UR4, c[0x0][0x118] ;  /* 0x0000460000047ab9 */ /* 0x000fc60000000a00 */
[----:B------:R-:W1:Y:S01]  /*0030*/  S2R R5, SR_CTAID.X ;  /* 0x0000000000057919 */ /* 0x000e620000002500 */
[----:B0-----:R-:W-:Y:S01]  /*0040*/  IMAD.SHL.U32 R0, R0, 0x2, RZ ;  /* 0x0000000200007824 */ /* 0x001fe200078e00ff */
[----:B-1----:R-:W-:-:S04]  /*0050*/  SHF.R.S32.HI R3, RZ, 0x16, R5 ;  /* 0x00000016ff037819 */ /* 0x002fc80000011405 */
[----:B------:R-:W-:Y:S02]  /*0060*/  LOP3.LUT R0, R0, 0x1fe, RZ, 0xc0, !PT ;  /* 0x000001fe00007812 */ /* 0x000fe400078ec0ff */
[----:B------:R-:W-:-:S03]  /*0070*/  SGXT R3, R3, 0x1 ;  /* 0x000000010303781a */ /* 0x000fc60000000200 */
[----:B------:R-:W-:-:S05]  /*0080*/  IMAD R0, R5, 0x200, R0 ;  /* 0x0000020005007824 */ /* 0x000fca00078e0200 */
[CC--:B------:R-:W-:Y:S02]  /*0090*/  LEA.HI R2, R3.reuse, R0.reuse, RZ, 0x8 ;  /* 0x0000000003027211 */ /* 0x0c0fe400078f40ff */
[----:B------:R-:W-:Y:S02]  /*00a0*/  LEA.HI R3, R3, R0, RZ, 0x13 ;  /* 0x0000000003037211 */ /* 0x000fe400078f98ff */
[--C-:B------:R-:W-:Y:S02]  /*00b0*/  SHF.R.S32.HI R4, RZ, 0x8, R2.reuse ;  /* 0x00000008ff047819 */ /* 0x100fe40000011402 */
[----:B------:R-:W-:Y:S02]  /*00c0*/  SHF.R.S32.HI R5, RZ, 0x1f, R2 ;  /* 0x0000001fff057819 */ /* 0x000fe40000011402 */
[----:B------:R-:W-:Y:S02]  /*00d0*/  SHF.R.S32.HI R3, RZ, 0x13, R3 ;  /* 0x00000013ff037819 */ /* 0x000fe40000011403 */
[----:B------:R-:W-:-:S03]  /*00e0*/  LEA.HI R5, R5, R4, RZ, 0xa ;  /* 0x0000000405057211 */ /* 0x000fc600078f50ff */
[----:B------:R-:W-:Y:S01]  /*00f0*/  IMAD.SHL.U32 R3, R3, 0x400, RZ ;  /* 0x0000040003037824 */ /* 0x000fe200078e00ff */
[----:B------:R-:W-:Y:S02]  /*0100*/  LOP3.LUT R7, R5, 0xffc00, RZ, 0xc0, !PT ;  /* 0x000ffc0005077812 */ /* 0x000fe400078ec0ff */
[----:B------:R-:W-:-:S03]  /*0110*/  LOP3.LUT R5, R2, 0xffffff00, RZ, 0xc0, !PT ;  /* 0xffffff0002057812 */ /* 0x000fc600078ec0ff */
[----:B------:R-:W-:Y:S01]  /*0120*/  IMAD.IADD R7, R4, 0x1, -R7 ;  /* 0x0000000104077824 */ /* 0x000fe200078e0a07 */
[----:B------:R-:W-:Y:S01]  /*0130*/  SHF.R.S32.HI R4, RZ, 0x1f, R3 ;  /* 0x0000001fff047819 */ /* 0x000fe20000011403 */
[----:B------:R-:W-:Y:S02]  /*0140*/  IMAD.IADD R2, R0, 0x1, -R5 ;  /* 0x0000000100027824 */ /* 0x000fe400078e0a05 */
[----:B------:R-:W-:-:S03]  /*0150*/  IMAD.SHL.U32 R7, R7, 0x1000, RZ ;  /* 0x0000100007077824 */ /* 0x000fc600078e00ff */
[----:B------:R-:W-:Y:S02]  /*0160*/  SHF.R.S32.HI R5, RZ, 0x1f, R2 ;  /* 0x0000001fff057819 */ /* 0x000fe40000011402 */
[----:B------:R-:W-:Y:S02]  /*0170*/  IADD3 R2, P0, P1, R7, R2, R3 ;  /* 0x0000000207027210 */ /* 0x000fe4000791e003 */
[----:B------:R-:W-:-:S04]  /*0180*/  SHF.R.S32.HI R7, RZ, 0x1f, R7 ;  /* 0x0000001fff077819 */ /* 0x000fc80000011407 */
[----:B------:R-:W-:Y:S02]  /*0190*/  IADD3.X R5, R7, R5, R4, P0, P1 ;  /* 0x0000000507057210 */ /* 0x000fe400007e2404 */
[----:B------:R-:W-:-:S04]  /*01a0*/  LEA R4, P0, R2, c[0x0][0x160], 0x1 ;  /* 0x0000580002047a11 */ /* 0x000fc800078008ff */
[----:B------:R-:W-:-:S05]  /*01b0*/  LEA.HI.X R5, R2, c[0x0][0x164], R5, 0x1, P0 ;  /* 0x0000590002057a11 */ /* 0x000fca00000f0c05 */
[----:B------:R-:W2:Y:S01]  /*01c0*/  LDG.E.EL R4, [R4.64+0x400] ;  /* 0x0004000404047981 */ /* 0x000ea2000c2e1900 */
[----:B------:R-:W-:Y:S01]  /*01d0*/  IMAD.MOV.U32 R3, RZ, RZ, 0x2 ;  /* 0x00000002ff037424 */ /* 0x000fe200078e00ff */
[C---:B--2---:R-:W-:Y:S01]  /*01e0*/  PRMT R2, R4.reuse, 0x7632, R2 ;  /* 0x0000763204027816 */ /* 0x044fe20000000002 */
[----:B------:R-:W-:-:S04]  /*01f0*/  IMAD.U32 R6, R4, 0x10000, RZ ;  /* 0x0001000004067824 */ /* 0x000fc800078e00ff */
[----:B------:R-:W-:Y:S02]  /*0200*/  IMAD.U32 R7, R2, 0x10000, RZ ;  /* 0x0001000002077824 */ /* 0x000fe400078e00ff */
[----:B------:R-:W-:-:S03]  /*0210*/  IMAD.WIDE R2, R0, R3, c[0x0][0x168] ;  /* 0x00005a0000027625 */ /* 0x000fc600078e0203 */
[----:B------:R-:W-:-:S05]  /*0220*/  F2FP.BF16.F32.PACK_AB R7, R7, R6 ;  /* 0x000000060707723e */ /* 0x000fca00000010ff */
[----:B------:R-:W-:Y:S01]  /*0230*/  STG.E [R2.64], R7 ;  /* 0x0000000702007986 */ /* 0x000fe2000c101904 */
[----:B------:R-:W-:Y:S05]  /*0240*/  EXIT ;  /* 0x000000000000794d */ /* 0x000fea0003800000 */
.L_x_0:
[----:B------:R-:W-:-:S00]  /*0250*/  BRA `(.L_x_0) ;  /* 0xfffffff000007947 */ /* 0x000fc0000383ffff */
[----:B------:R-:W-:-:S00]  /*0260*/  NOP ;  /* 0x0000000000007918 */ /* 0x000fc00000000000 */
        /* <DEDUP_REMOVED lines=9> */
.L_x_1:
